//
// Generated by NVIDIA NVVM Compiler
//
// Compiler Build ID: CL-36424714
// Cuda compilation tools, release 13.0, V13.0.88
// Based on NVVM 20.0.0
//

.version 9.0
.target sm_100
.address_size 64

	// .globl	_Z19subtract_and_squarePfS_S_i

.visible .entry _Z19subtract_and_squarePfS_S_i(
	.param .u64 .ptr .align 1 _Z19subtract_and_squarePfS_S_i_param_0,
	.param .u64 .ptr .align 1 _Z19subtract_and_squarePfS_S_i_param_1,
	.param .u64 .ptr .align 1 _Z19subtract_and_squarePfS_S_i_param_2,
	.param .u32 _Z19subtract_and_squarePfS_S_i_param_3
)
{
	.reg .pred 	%p<2>;
	.reg .b32 	%r<6>;
	.reg .b32 	%f<5>;
	.reg .b64 	%rd<11>;

	ld.param.u64 	%rd1, [_Z19subtract_and_squarePfS_S_i_param_0];
	ld.param.u64 	%rd2, [_Z19subtract_and_squarePfS_S_i_param_1];
	ld.param.u64 	%rd3, [_Z19subtract_and_squarePfS_S_i_param_2];
	ld.param.u32 	%r2, [_Z19subtract_and_squarePfS_S_i_param_3];
	mov.u32 	%r3, %ntid.x;
	mov.u32 	%r4, %ctaid.x;
	mov.u32 	%r5, %tid.x;
	mad.lo.s32 	%r1, %r3, %r4, %r5;
	setp.ge.s32 	%p1, %r1, %r2;
	@%p1 bra 	$L__BB0_2;
	cvta.to.global.u64 	%rd4, %rd2;
	cvta.to.global.u64 	%rd5, %rd3;
	cvta.to.global.u64 	%rd6, %rd1;
	mul.wide.s32 	%rd7, %r1, 4;
	add.s64 	%rd8, %rd4, %rd7;
	ld.global.f32 	%f1, [%rd8];
	add.s64 	%rd9, %rd5, %rd7;
	ld.global.f32 	%f2, [%rd9];
	sub.f32 	%f3, %f1, %f2;
	mul.f32 	%f4, %f3, %f3;
	add.s64 	%rd10, %rd6, %rd7;
	st.global.f32 	[%rd10], %f4;
$L__BB0_2:
	ret;

}


// ===== COMPILED SASS (sm_100) =====

	.target	sm_100

	.elftype	@"ET_EXEC"


//--------------------- .note.nv.tkinfo           --------------------------
	.section	.note.nv.tkinfo,"",@"SHT_NOTE"
	.sectionflags	@"SHF_NOTE_NV_TKINFO"
	.tkinfo
        /*0018*/ 	.word	0x00000002
        /*0030*/ 	.string	""
        /*0030*/ 	.string	"ptxas"
        /*0030*/ 	.string	"Cuda compilation tools, release 13.0, V13.0.88"
        /*0030*/ 	.string	"Build cuda_13.0.r13.0/compiler.36424714_0"
        /*0030*/ 	.string	"-arch sm_100 -m 64 "



//--------------------- .note.nv.cuinfo           --------------------------
	.section	.note.nv.cuinfo,"",@"SHT_NOTE"
	.sectionflags	@"SHF_NOTE_NV_CUINFO"
        /*0018*/ 	.short	0x0002
        /*001a*/ 	.short	0x0064
        /*001c*/ 	.short	0x0082
	.zero		2


//--------------------- .nv.info                  --------------------------
	.section	.nv.info,"",@"SHT_CUDA_INFO"
	.align	4


	//----- nvinfo : EIATTR_REGCOUNT
	.align		4
        /*0000*/ 	.byte	0x04, 0x2f
        /*0002*/ 	.short	(.L_1 - .L_0)
	.align		4
.L_0:
        /*0004*/ 	.word	index@(_Z19subtract_and_squarePfS_S_i)
        /*0008*/ 	.word	0x0000000c


	//----- nvinfo : EIATTR_FRAME_SIZE
	.align		4
.L_1:
        /*000c*/ 	.byte	0x04, 0x11
        /*000e*/ 	.short	(.L_3 - .L_2)
	.align		4
.L_2:
        /*0010*/ 	.word	index@(_Z19subtract_and_squarePfS_S_i)
        /*0014*/ 	.word	0x00000000


	//----- nvinfo : EIATTR_MIN_STACK_SIZE
	.align		4
.L_3:
        /*0018*/ 	.byte	0x04, 0x12
        /*001a*/ 	.short	(.L_5 - .L_4)
	.align		4
.L_4:
        /*001c*/ 	.word	index@(_Z19subtract_and_squarePfS_S_i)
        /*0020*/ 	.word	0x00000000
.L_5:


//--------------------- .nv.compat                --------------------------
	.section	.nv.compat,"",@"SHT_CUDA_COMPAT_INFO"
	.align	4
        /*0000*/ 	.byte	0x02, 0x09, 0x00, 0x00, 0x02, 0x02, 0x01, 0x00, 0x02, 0x05, 0x05, 0x00, 0x03, 0x07, 0x01, 0x01
        /*0010*/ 	.byte	0x02, 0x03, 0x00, 0x00, 0x02, 0x06, 0x01, 0x00, 0x04, 0x0b, 0x08, 0x00, 0x09, 0x00, 0x00, 0x00
        /*0020*/ 	.byte	0x00, 0x00, 0x00, 0x00


//--------------------- .nv.info._Z19subtract_and_squarePfS_S_i --------------------------
	.section	.nv.info._Z19subtract_and_squarePfS_S_i,"",@"SHT_CUDA_INFO"
	.sectionflags	@""
	.align	4


	//----- nvinfo : EIATTR_CUDA_API_VERSION
	.align		4
        /*0000*/ 	.byte	0x04, 0x37
        /*0002*/ 	.short	(.L_7 - .L_6)
.L_6:
        /*0004*/ 	.word	0x00000082


	//----- nvinfo : EIATTR_KPARAM_INFO
	.align		4
.L_7:
        /*0008*/ 	.byte	0x04, 0x17
        /*000a*/ 	.short	(.L_9 - .L_8)
.L_8:
        /*000c*/ 	.word	0x00000000
        /*0010*/ 	.short	0x0003
        /*0012*/ 	.short	0x0018
        /*0014*/ 	.byte	0x00, 0xf0, 0x11, 0x00


	//----- nvinfo : EIATTR_KPARAM_INFO
	.align		4
.L_9:
        /*0018*/ 	.byte	0x04, 0x17
        /*001a*/ 	.short	(.L_11 - .L_10)
.L_10:
        /*001c*/ 	.word	0x00000000
        /*0020*/ 	.short	0x0002
        /*0022*/ 	.short	0x0010
        /*0024*/ 	.byte	0x00, 0xf5, 0x21, 0x00


	//----- nvinfo : EIATTR_KPARAM_INFO
	.align		4
.L_11:
        /*0028*/ 	.byte	0x04, 0x17
        /*002a*/ 	.short	(.L_13 - .L_12)
.L_12:
        /*002c*/ 	.word	0x00000000
        /*0030*/ 	.short	0x0001
        /*0032*/ 	.short	0x0008
        /*0034*/ 	.byte	0x00, 0xf5, 0x21, 0x00


	//----- nvinfo : EIATTR_KPARAM_INFO
	.align		4
.L_13:
        /*0038*/ 	.byte	0x04, 0x17
        /*003a*/ 	.short	(.L_15 - .L_14)
.L_14:
        /*003c*/ 	.word	0x00000000
        /*0040*/ 	.short	0x0000
        /*0042*/ 	.short	0x0000
        /*0044*/ 	.byte	0x00, 0xf5, 0x21, 0x00


	//----- nvinfo : EIATTR_SPARSE_MMA_MASK
	.align		4
.L_15:
        /*0048*/ 	.byte	0x03, 0x50
        /*004a*/ 	.short	0x0000


	//----- nvinfo : EIATTR_MAXREG_COUNT
	.align		4
        /*004c*/ 	.byte	0x03, 0x1b
        /*004e*/ 	.short	0x00ff


	//----- nvinfo : EIATTR_MERCURY_ISA_VERSION
	.align		4
        /*0050*/ 	.byte	0x03, 0x5f
        /*0052*/ 	.short	0x0101


	//----- nvinfo : EIATTR_VRC_CTA_INIT_COUNT
	.align		4
        /*0054*/ 	.byte	0x02, 0x4a
	.zero		1
	.zero		1


	//----- nvinfo : EIATTR_EXIT_INSTR_OFFSETS
	.align		4
        /*0058*/ 	.byte	0x04, 0x1c
        /*005a*/ 	.short	(.L_17 - .L_16)


	//   ....[0]....
.L_16:
        /*005c*/ 	.word	0x00000070


	//   ....[1]....
        /*0060*/ 	.word	0x00000140


	//----- nvinfo : EIATTR_CBANK_PARAM_SIZE
	.align		4
.L_17:
        /*0064*/ 	.byte	0x03, 0x19
        /*0066*/ 	.short	0x001c


	//----- nvinfo : EIATTR_PARAM_CBANK
	.align		4
        /*0068*/ 	.byte	0x04, 0x0a
        /*006a*/ 	.short	(.L_19 - .L_18)
	.align		4
.L_18:
        /*006c*/ 	.word	index@(.nv.constant0._Z19subtract_and_squarePfS_S_i)
        /*0070*/ 	.short	0x0380
        /*0072*/ 	.short	0x001c


	//----- nvinfo : EIATTR_SW_WAR
	.align		4
.L_19:
        /*0074*/ 	.byte	0x04, 0x36
        /*0076*/ 	.short	(.L_21 - .L_20)
.L_20:
        /*0078*/ 	.word	0x00000008
.L_21:


//--------------------- .nv.callgraph             --------------------------
	.section	.nv.callgraph,"",@"SHT_CUDA_CALLGRAPH"
	.align	4
	.sectionentsize	8
	.align		4
        /*0000*/ 	.word	0x00000000
	.align		4
        /*0004*/ 	.word	0xffffffff
	.align		4
        /*0008*/ 	.word	0x00000000
	.align		4
        /*000c*/ 	.word	0xfffffffe
	.align		4
        /*0010*/ 	.word	0x00000000
	.align		4
        /*0014*/ 	.word	0xfffffffd
	.align		4
        /*0018*/ 	.word	0x00000000
	.align		4
        /*001c*/ 	.word	0xfffffffc


//--------------------- .text._Z19subtract_and_squarePfS_S_i --------------------------
	.section	.text._Z19subtract_and_squarePfS_S_i,"ax",@progbits
	.align	128
        .global         _Z19subtract_and_squarePfS_S_i
        .type           _Z19subtract_and_squarePfS_S_i,@function
        .size           _Z19subtract_and_squarePfS_S_i,(.L_x_1 - _Z19subtract_and_squarePfS_S_i)
        .other          _Z19subtract_and_squarePfS_S_i,@"STO_CUDA_ENTRY STV_DEFAULT"
_Z19subtract_and_squarePfS_S_i:
.text._Z19subtract_and_squarePfS_S_i:
[----:B------:R-:W-:Y:S01]  /*0000*/  LDC R1, c[0x0][0x37c] ;  /* 0x0000df00ff017b82 */ /* 0x000fe20000000800 */
[----:B------:R-:W0:Y:S01]  /*0010*/  S2R R9, SR_CTAID.X ;  /* 0x0000000000097919 */ /* 0x000e220000002500 */
[----:B------:R-:W0:Y:S01]  /*0020*/  LDCU UR4, c[0x0][0x360] ;  /* 0x00006c00ff0477ac */ /* 0x000e220008000800 */
[----:B------:R-:W0:Y:S01]  /*0030*/  S2R R0, SR_TID.X ;  /* 0x0000000000007919 */ /* 0x000e220000002100 */
[----:B------:R-:W1:Y:S01]  /*0040*/  LDCU UR5, c[0x0][0x398] ;  /* 0x00007300ff0577ac */ /* 0x000e620008000800 */
[----:B0-----:R-:W-:-:S05]  /*0050*/  IMAD R9, R9, UR4, R0 ;  /* 0x0000000409097c24 */ /* 0x001fca000f8e0200 */
[----:B-1----:R-:W-:-:S13]  /*0060*/  ISETP.GE.AND P0, PT, R9, UR5, PT ;  /* 0x0000000509007c0c */ /* 0x002fda000bf06270 */
[----:B------:R-:W-:Y:S05]  /*0070*/  @P0 EXIT ;  /* 0x000000000000094d */ /* 0x000fea0003800000 */
[----:B------:R-:W0:Y:S01]  /*0080*/  LDC.64 R2, c[0x0][0x388] ;  /* 0x0000e200ff027b82 */ /* 0x000e220000000a00 */
[----:B------:R-:W1:Y:S07]  /*0090*/  LDCU.64 UR4, c[0x0][0x358] ;  /* 0x00006b00ff0477ac */ /* 0x000e6e0008000a00 */
[----:B------:R-:W2:Y:S08]  /*00a0*/  LDC.64 R4, c[0x0][0x390] ;  /* 0x0000e400ff047b82 */ /* 0x000eb00000000a00 */
[----:B------:R-:W3:Y:S01]  /*00b0*/  LDC.64 R6, c[0x0][0x380] ;  /* 0x0000e000ff067b82 */ /* 0x000ee20000000a00 */
[----:B0-----:R-:W-:-:S06]  /*00c0*/  IMAD.WIDE R2, R9, 0x4, R2 ;  /* 0x0000000409027825 */ /* 0x001fcc00078e0202 */
[----:B-1----:R-:W4:Y:S01]  /*00d0*/  LDG.E R2, desc[UR4][R2.64] ;  /* 0x0000000402027981 */ /* 0x002f22000c1e1900 */
[----:B--2---:R-:W-:-:S06]  /*00e0*/  IMAD.WIDE R4, R9, 0x4, R4 ;  /* 0x0000000409047825 */ /* 0x004fcc00078e0204 */
[----:B------:R-:W4:Y:S01]  /*00f0*/  LDG.E R5, desc[UR4][R4.64] ;  /* 0x0000000404057981 */ /* 0x000f22000c1e1900 */
[----:B---3--:R-:W-:-:S04]  /*0100*/  IMAD.WIDE R6, R9, 0x4, R6 ;  /* 0x0000000409067825 */ /* 0x008fc800078e0206 */
[----:B----4-:R-:W-:-:S04]  /*0110*/  FADD R0, R2, -R5 ;  /* 0x8000000502007221 */ /* 0x010fc80000000000 */
[----:B------:R-:W-:-:S05]  /*0120*/  FMUL R9, R0, R0 ;  /* 0x0000000000097220 */ /* 0x000fca0000400000 */
[----:B------:R-:W-:Y:S01]  /*0130*/  STG.E desc[UR4][R6.64], R9 ;  /* 0x0000000906007986 */ /* 0x000fe2000c101904 */
[----:B------:R-:W-:Y:S05]  /*0140*/  EXIT ;  /* 0x000000000000794d */ /* 0x000fea0003800000 */
.L_x_0:
[----:B------:R-:W-:-:S00]  /*0150*/  BRA `(.L_x_0) ;  /* 0xfffffffc00fc7947 */ /* 0x000fc0000383ffff */
[----:B------:R-:W-:-:S00]  /*0160*/  NOP ;  /* 0x0000000000007918 */ /* 0x000fc00000000000 */
        /* <DEDUP_REMOVED lines=9> */
.L_x_1:


//--------------------- .nv.shared.reserved.0     --------------------------
	.section	.nv.shared.reserved.0,"aw",@nobits
	.weak		__nv_reservedSMEM_offset_0_alias
	.size		__nv_reservedSMEM_offset_0_alias, 0, 64
	.other		__nv_reservedSMEM_offset_0_alias,@"STO_CUDA_RESERVED_SHARED STV_DEFAULT"
__nv_reservedSMEM_offset_0_alias:
	.zero		0
	.zero		64


//--------------------- .nv.constant0._Z19subtract_and_squarePfS_S_i --------------------------
	.section	.nv.constant0._Z19subtract_and_squarePfS_S_i,"a",@progbits
	.sectionflags	@""
	.align	4
.nv.constant0._Z19subtract_and_squarePfS_S_i:
	.zero		924


//--------------------- SYMBOLS --------------------------

	.type		.nv.reservedSmem.offset0,@object
	.size		.nv.reservedSmem.offset0,0x4
